	.headerflags	@"EF_CUDA_TEXMODE_UNIFIED EF_CUDA_64BIT_ADDRESS EF_CUDA_ACCELERATORS EF_CUDA_SM90 EF_CUDA_VIRTUAL_SM(EF_CUDA_SM90)"
	.elftype	@"ET_EXEC"


//--------------------- .nv.info                  --------------------------
	.section	.nv.info,"",@"SHT_CUDA_INFO"
	.align	4


	//----- nvinfo : EIATTR_REGCOUNT
	.align		4
        /*0000*/ 	.byte	0x04, 0x2f
        /*0002*/ 	.short	(.L_3 - .L_2)
	.align		4
.L_2:
        /*0004*/ 	.word	index@(triton_poi_fused__native_batch_norm_legit_no_training_relu_14)
        /*0008*/ 	.word	0x00000011


	//----- nvinfo : EIATTR_MIN_STACK_SIZE
	.align		4
.L_3:
        /*000c*/ 	.byte	0x04, 0x12
        /*000e*/ 	.short	(.L_5 - .L_4)
	.align		4
.L_4:
        /*0010*/ 	.word	index@(triton_poi_fused__native_batch_norm_legit_no_training_relu_14)
        /*0014*/ 	.word	0x00000000


	//----- nvinfo : EIATTR_FRAME_SIZE
	.align		4
.L_5:
        /*0018*/ 	.byte	0x04, 0x11
        /*001a*/ 	.short	(.L_7 - .L_6)
	.align		4
.L_6:
        /*001c*/ 	.word	index@(triton_poi_fused__native_batch_norm_legit_no_training_relu_14)
        /*0020*/ 	.word	0x00000000


	//----- nvinfo : EIATTR_MIN_STACK_SIZE
	.align		4
.L_7:
        /*0024*/ 	.byte	0x04, 0x12
        /*0026*/ 	.short	(.L_9 - .L_8)
	.align		4
.L_8:
        /*0028*/ 	.word	index@(triton_poi_fused__native_batch_norm_legit_no_training_relu_14)
        /*002c*/ 	.word	0x00000000
.L_9:


//--------------------- .nv.info.triton_poi_fused__native_batch_norm_legit_no_training_relu_14 --------------------------
	.section	.nv.info.triton_poi_fused__native_batch_norm_legit_no_training_relu_14,"",@"SHT_CUDA_INFO"
	.sectionflags	@""
	.align	4


	//----- nvinfo : EIATTR_CUDA_API_VERSION
	.align		4
        /*0000*/ 	.byte	0x04, 0x37
        /*0002*/ 	.short	(.L_11 - .L_10)
.L_10:
        /*0004*/ 	.word	0x0000007c


	//----- nvinfo : EIATTR_KPARAM_INFO
	.align		4
.L_11:
        /*0008*/ 	.byte	0x04, 0x17
        /*000a*/ 	.short	(.L_13 - .L_12)
.L_12:
        /*000c*/ 	.word	0x00000000
        /*0010*/ 	.short	0x0006
        /*0012*/ 	.short	0x0030
        /*0014*/ 	.byte	0x00, 0xf0, 0x11, 0x00


	//----- nvinfo : EIATTR_KPARAM_INFO
	.align		4
.L_13:
        /*0018*/ 	.byte	0x04, 0x17
        /*001a*/ 	.short	(.L_15 - .L_14)
.L_14:
        /*001c*/ 	.word	0x00000000
        /*0020*/ 	.short	0x0005
        /*0022*/ 	.short	0x0028
        /*0024*/ 	.byte	0x00, 0xf4, 0x21, 0x00


	//----- nvinfo : EIATTR_KPARAM_INFO
	.align		4
.L_15:
        /*0028*/ 	.byte	0x04, 0x17
        /*002a*/ 	.short	(.L_17 - .L_16)
.L_16:
        /*002c*/ 	.word	0x00000000
        /*0030*/ 	.short	0x0004
        /*0032*/ 	.short	0x0020
        /*0034*/ 	.byte	0x00, 0xf4, 0x21, 0x00


	//----- nvinfo : EIATTR_KPARAM_INFO
	.align		4
.L_17:
        /*0038*/ 	.byte	0x04, 0x17
        /*003a*/ 	.short	(.L_19 - .L_18)
.L_18:
        /*003c*/ 	.word	0x00000000
        /*0040*/ 	.short	0x0003
        /*0042*/ 	.short	0x0018
        /*0044*/ 	.byte	0x00, 0xf4, 0x21, 0x00


	//----- nvinfo : EIATTR_KPARAM_INFO
	.align		4
.L_19:
        /*0048*/ 	.byte	0x04, 0x17
        /*004a*/ 	.short	(.L_21 - .L_20)
.L_20:
        /*004c*/ 	.word	0x00000000
        /*0050*/ 	.short	0x0002
        /*0052*/ 	.short	0x0010
        /*0054*/ 	.byte	0x00, 0xf4, 0x21, 0x00


	//----- nvinfo : EIATTR_KPARAM_INFO
	.align		4
.L_21:
        /*0058*/ 	.byte	0x04, 0x17
        /*005a*/ 	.short	(.L_23 - .L_22)
.L_22:
        /*005c*/ 	.word	0x00000000
        /*0060*/ 	.short	0x0001
        /*0062*/ 	.short	0x0008
        /*0064*/ 	.byte	0x00, 0xf4, 0x21, 0x00


	//----- nvinfo : EIATTR_KPARAM_INFO
	.align		4
.L_23:
        /*0068*/ 	.byte	0x04, 0x17
        /*006a*/ 	.short	(.L_25 - .L_24)
.L_24:
        /*006c*/ 	.word	0x00000000
        /*0070*/ 	.short	0x0000
        /*0072*/ 	.short	0x0000
        /*0074*/ 	.byte	0x00, 0xf4, 0x21, 0x00


	//----- nvinfo : EIATTR_SPARSE_MMA_MASK
	.align		4
.L_25:
        /*0078*/ 	.byte	0x03, 0x50
        /*007a*/ 	.short	0x0000


	//----- nvinfo : EIATTR_MAXREG_COUNT
	.align		4
        /*007c*/ 	.byte	0x03, 0x1b
        /*007e*/ 	.short	0x00ff


	//----- nvinfo : EIATTR_EXIT_INSTR_OFFSETS
	.align		4
        /*0080*/ 	.byte	0x04, 0x1c
        /*0082*/ 	.short	(.L_27 - .L_26)


	//   ....[0]....
.L_26:
        /*0084*/ 	.word	0x00000350


	//----- nvinfo : EIATTR_REQNTID
	.align		4
.L_27:
        /*0088*/ 	.byte	0x04, 0x10
        /*008a*/ 	.short	(.L_29 - .L_28)
.L_28:
        /*008c*/ 	.word	0x00000080
        /*0090*/ 	.word	0x00000001
        /*0094*/ 	.word	0x00000001


	//----- nvinfo : EIATTR_CBANK_PARAM_SIZE
	.align		4
.L_29:
        /*0098*/ 	.byte	0x03, 0x19
        /*009a*/ 	.short	0x0034


	//----- nvinfo : EIATTR_PARAM_CBANK
	.align		4
        /*009c*/ 	.byte	0x04, 0x0a
        /*009e*/ 	.short	(.L_31 - .L_30)
	.align		4
.L_30:
        /*00a0*/ 	.word	index@(.nv.constant0.triton_poi_fused__native_batch_norm_legit_no_training_relu_14)
        /*00a4*/ 	.short	0x0210
        /*00a6*/ 	.short	0x0034


	//----- nvinfo : EIATTR_SW_WAR
	.align		4
.L_31:
        /*00a8*/ 	.byte	0x04, 0x36
        /*00aa*/ 	.short	(.L_33 - .L_32)
.L_32:
        /*00ac*/ 	.word	0x00000008
.L_33:


//--------------------- .nv.callgraph             --------------------------
	.section	.nv.callgraph,"",@"SHT_CUDA_CALLGRAPH"
	.align	4
	.sectionentsize	8
	.align		4
        /*0000*/ 	.word	0x00000000
	.align		4
        /*0004*/ 	.word	0xffffffff
	.align		4
        /*0008*/ 	.word	0x00000000
	.align		4
        /*000c*/ 	.word	0xfffffffe
	.align		4
        /*0010*/ 	.word	0x00000000
	.align		4
        /*0014*/ 	.word	0xfffffffd
	.align		4
        /*0018*/ 	.word	0x00000000
	.align		4
        /*001c*/ 	.word	0xfffffffc


//--------------------- .nv.constant4             --------------------------
	.section	.nv.constant4,"a",@progbits
	.align	8
	.align		8
.nv.constant4:
        /*0000*/ 	.dword	_$_str
	.align		8
        /*0008*/ 	.dword	_$_str_$_2


//--------------------- .text.triton_poi_fused__native_batch_norm_legit_no_training_relu_14 --------------------------
	.section	.text.triton_poi_fused__native_batch_norm_legit_no_training_relu_14,"ax",@progbits
	.align	128
        .global         triton_poi_fused__native_batch_norm_legit_no_training_relu_14
        .type           triton_poi_fused__native_batch_norm_legit_no_training_relu_14,@function
        .size           triton_poi_fused__native_batch_norm_legit_no_training_relu_14,(.L_x_1 - triton_poi_fused__native_batch_norm_legit_no_training_relu_14)
        .other          triton_poi_fused__native_batch_norm_legit_no_training_relu_14,@"STO_CUDA_ENTRY STV_DEFAULT"
triton_poi_fused__native_batch_norm_legit_no_training_relu_14:
.text.triton_poi_fused__native_batch_norm_legit_no_training_relu_14:
[----:B------:R-:W-:Y:S01]  /*0000*/  LDC R1, c[0x0][0x28] ;  /* 0x00000a00ff017b82 */ /* 0x000fe20000000800 */
[----:B------:R-:W1:Y:S07]  /*0010*/  S2R R0, SR_TID.X ;  /* 0x0000000000007919 */ /* 0x000e6e0000002100 */
[----:B------:R-:W2:Y:S01]  /*0020*/  LDC.64 R6, c[0x0][0x220] ;  /* 0x00008800ff067b82 */ /* 0x000ea20000000a00 */
[----:B------:R-:W-:Y:S01]  /*0030*/  ULDC.64 UR4, c[0x0][0x208] ;  /* 0x0000820000047ab9 */ /* 0x000fe20000000a00 */
[----:B------:R-:W3:Y:S06]  /*0040*/  S2R R5, SR_CTAID.X ;  /* 0x0000000000057919 */ /* 0x000eec0000002500 */
[----:B------:R-:W4:Y:S08]  /*0050*/  LDC.64 R8, c[0x0][0x228] ;  /* 0x00008a00ff087b82 */ /* 0x000f300000000a00 */
[----:B------:R-:W5:Y:S01]  /*0060*/  LDC.64 R10, c[0x0][0x230] ;  /* 0x00008c00ff0a7b82 */ /* 0x000f620000000a00 */
[----:B-1----:R-:W-:-:S02]  /*0070*/  SHF.L.U32 R0, R0, 0x1, RZ ;  /* 0x0000000100007819 */ /* 0x002fc400000006ff */
[----:B---3--:R-:W-:Y:S02]  /*0080*/  SHF.R.S32.HI R3, RZ, 0x17, R5 ;  /* 0x00000017ff037819 */ /* 0x008fe40000011405 */
[----:B------:R-:W-:Y:S02]  /*0090*/  LOP3.LUT R0, R0, 0xfe, RZ, 0xc0, !PT ;  /* 0x000000fe00007812 */ /* 0x000fe400078ec0ff */
[----:B------:R-:W-:Y:S02]  /*00a0*/  SGXT R3, R3, 0x1 ;  /* 0x000000010303781a */ /* 0x000fe40000000200 */
[----:B------:R-:W-:Y:S02]  /*00b0*/  LEA R0, R5, R0, 0x8 ;  /* 0x0000000005007211 */ /* 0x000fe400078e40ff */
[----:B------:R-:W1:Y:S02]  /*00c0*/  LDC.64 R4, c[0x0][0x218] ;  /* 0x00008600ff047b82 */ /* 0x000e640000000a00 */
[----:B------:R-:W-:-:S04]  /*00d0*/  LEA.HI R3, R3, R0, RZ, 0x6 ;  /* 0x0000000003037211 */ /* 0x000fc800078f30ff */
[----:B------:R-:W-:-:S04]  /*00e0*/  SHF.R.S32.HI R3, RZ, 0x6, R3 ;  /* 0x00000006ff037819 */ /* 0x000fc80000011403 */
[----:B------:R-:W-:-:S04]  /*00f0*/  LEA.HI R2, R3, R3, RZ, 0x7 ;  /* 0x0000000303027211 */ /* 0x000fc800078f38ff */
[----:B------:R-:W-:-:S04]  /*0100*/  LOP3.LUT R2, R2, 0xffffff80, RZ, 0xc0, !PT ;  /* 0xffffff8002027812 */ /* 0x000fc800078ec0ff */
[----:B------:R-:W-:Y:S02]  /*0110*/  IADD3 R13, R3, -R2, RZ ;  /* 0x80000002030d7210 */ /* 0x000fe40007ffe0ff */
[----:B------:R-:W3:Y:S03]  /*0120*/  LDC.64 R2, c[0x0][0x210] ;  /* 0x00008400ff027b82 */ /* 0x000ee60000000a00 */
[----:B--2---:R-:W-:-:S06]  /*0130*/  IMAD.WIDE R6, R13, 0x4, R6 ;  /* 0x000000040d067825 */ /* 0x004fcc00078e0206 */
[----:B------:R-:W2:Y:S01]  /*0140*/  LDG.E.EL R6, desc[UR4][R6.64] ;  /* 0x0000000406067981 */ /* 0x000ea2000c2e1900 */
[----:B-1----:R-:W-:-:S05]  /*0150*/  IMAD.WIDE R4, R13, 0x4, R4 ;  /* 0x000000040d047825 */ /* 0x002fca00078e0204 */
[----:B------:R1:W2:Y:S01]  /*0160*/  LDG.E.EL R12, desc[UR4][R4.64] ;  /* 0x00000004040c7981 */ /* 0x0002a2000c2e1900 */
[----:B---3--:R-:W-:Y:S01]  /*0170*/  IMAD.WIDE R2, R0, 0x4, R2 ;  /* 0x0000000400027825 */ /* 0x008fe200078e0202 */
[----:B------:R-:W-:Y:S01]  /*0180*/  HFMA2.MMA R14, -RZ, RZ, 1.625, 0 ;  /* 0x3e800000ff0e7435 */ /* 0x000fe200000001ff */
[----:B-1----:R-:W1:Y:S04]  /*0190*/  LDC.64 R4, c[0x0][0x238] ;  /* 0x00008e00ff047b82 */ /* 0x002e680000000a00 */
[----:B------:R-:W3:Y:S01]  /*01a0*/  LDG.E.64 R2, desc[UR4][R2.64] ;  /* 0x0000000402027981 */ /* 0x000ee2000c1e1b00 */
[----:B----4-:R-:W-:-:S04]  /*01b0*/  IMAD.WIDE R8, R13, 0x4, R8 ;  /* 0x000000040d087825 */ /* 0x010fc800078e0208 */
[----:B-----5:R-:W-:Y:S02]  /*01c0*/  IMAD.WIDE R10, R13, 0x4, R10 ;  /* 0x000000040d0a7825 */ /* 0x020fe400078e020a */
[----:B------:R-:W4:Y:S04]  /*01d0*/  LDG.E.EL R8, desc[UR4][R8.64] ;  /* 0x0000000408087981 */ /* 0x000f28000c2e1900 */
[----:B------:R-:W4:Y:S01]  /*01e0*/  LDG.E.EL R11, desc[UR4][R10.64] ;  /* 0x000000040a0b7981 */ /* 0x000f22000c2e1900 */
[----:B-1----:R-:W-:-:S04]  /*01f0*/  IMAD.WIDE R4, R0, 0x4, R4 ;  /* 0x0000000400047825 */ /* 0x002fc800078e0204 */
[----:B--2---:R-:W-:-:S04]  /*0200*/  FADD R6, R6, 9.9999997473787516356e-06 ;  /* 0x3727c5ac06067421 */ /* 0x004fc80000000000 */
[----:B------:R-:W1:Y:S02]  /*0210*/  MUFU.SQRT R7, R6 ;  /* 0x0000000600077308 */ /* 0x000e640000002000 */
[C---:B-1----:R-:W-:Y:S02]  /*0220*/  FSETP.GT.AND P0, PT, R7.reuse, 8.50705917302346158658e+37, PT ;  /* 0x7e8000000700780b */ /* 0x042fe40003f04000 */
[----:B------:R-:W-:-:S11]  /*0230*/  FSETP.GEU.AND P1, PT, R7, 1.175494350822287508e-38, PT ;  /* 0x008000000700780b */ /* 0x000fd60003f2e000 */
[----:B------:R-:W-:-:S04]  /*0240*/  @P0 FMUL R7, R7, 0.25 ;  /* 0x3e80000007070820 */ /* 0x000fc80000400000 */
[----:B------:R-:W-:-:S06]  /*0250*/  @!P1 FMUL R7, R7, 16777216 ;  /* 0x4b80000007079820 */ /* 0x000fcc0000400000 */
[----:B------:R-:W1:Y:S01]  /*0260*/  MUFU.RCP R7, R7 ;  /* 0x0000000700077308 */ /* 0x000e620000001000 */
[----:B------:R-:W-:Y:S01]  /*0270*/  FSEL R14, R14, 1, P0 ;  /* 0x3f8000000e0e7808 */ /* 0x000fe20000000000 */
[----:B---3--:R-:W-:-:S04]  /*0280*/  FADD R2, R2, -R12 ;  /* 0x8000000c02027221 */ /* 0x008fc80000000000 */
[----:B------:R-:W-:Y:S01]  /*0290*/  @!P1 FMUL R14, R14, 16777216 ;  /* 0x4b8000000e0e9820 */ /* 0x000fe20000400000 */
[----:B------:R-:W-:-:S03]  /*02a0*/  FADD R3, R3, -R12 ;  /* 0x8000000c03037221 */ /* 0x000fc60000000000 */
[----:B-1----:R-:W-:-:S04]  /*02b0*/  FMUL R14, R7, R14 ;  /* 0x0000000e070e7220 */ /* 0x002fc80000400000 */
[-C--:B------:R-:W-:Y:S01]  /*02c0*/  FMUL R2, R2, R14.reuse ;  /* 0x0000000e02027220 */ /* 0x080fe20000400000 */
[----:B------:R-:W-:-:S03]  /*02d0*/  FMUL R14, R3, R14 ;  /* 0x0000000e030e7220 */ /* 0x000fc60000400000 */
[C-C-:B----4-:R-:W-:Y:S01]  /*02e0*/  FFMA R2, R8.reuse, R2, R11.reuse ;  /* 0x0000000208027223 */ /* 0x150fe2000000000b */
[----:B------:R-:W-:-:S04]  /*02f0*/  FFMA R14, R8, R14, R11 ;  /* 0x0000000e080e7223 */ /* 0x000fc8000000000b */
[----:B------:R-:W-:Y:S02]  /*0300*/  FSETP.GEU.AND P0, PT, R2, RZ, PT ;  /* 0x000000ff0200720b */ /* 0x000fe40003f0e000 */
[----:B------:R-:W-:Y:S02]  /*0310*/  FSETP.GEU.AND P1, PT, R14, RZ, PT ;  /* 0x000000ff0e00720b */ /* 0x000fe40003f2e000 */
[----:B------:R-:W-:Y:S02]  /*0320*/  FSEL R2, R2, RZ, P0 ;  /* 0x000000ff02027208 */ /* 0x000fe40000000000 */
[----:B------:R-:W-:-:S05]  /*0330*/  FSEL R3, R14, RZ, P1 ;  /* 0x000000ff0e037208 */ /* 0x000fca0000800000 */
[----:B------:R-:W-:Y:S01]  /*0340*/  STG.E.64 desc[UR4][R4.64], R2 ;  /* 0x0000000204007986 */ /* 0x000fe2000c101b04 */
[----:B------:R-:W-:Y:S05]  /*0350*/  EXIT ;  /* 0x000000000000794d */ /* 0x000fea0003800000 */
.L_x_0:
[----:B------:R-:W-:-:S00]  /*0360*/  BRA `(.L_x_0) ;  /* 0xfffffffc00fc7947 */ /* 0x000fc0000383ffff */
[----:B------:R-:W-:-:S00]  /*0370*/  NOP ;  /* 0x0000000000007918 */ /* 0x000fc00000000000 */
        /* <DEDUP_REMOVED lines=8> */
.L_x_1:


//--------------------- .nv.global.init           --------------------------
	.section	.nv.global.init,"aw",@progbits
.nv.global.init:
	.type		_$_str,@object
	.size		_$_str,(_$_str_$_2 - _$_str)
_$_str:
        /*0000*/ 	.byte	0x5f, 0x5f, 0x43, 0x55, 0x44, 0x41, 0x5f, 0x46, 0x54, 0x5a, 0x00
	.type		_$_str_$_2,@object
	.size		_$_str_$_2,(.L_1 - _$_str_$_2)
_$_str_$_2:
        /*000b*/ 	.byte	0x5f, 0x5f, 0x43, 0x55, 0x44, 0x41, 0x5f, 0x50, 0x52, 0x45, 0x43, 0x5f, 0x53, 0x51, 0x52, 0x54
        /*001b*/ 	.byte	0x00
.L_1:


//--------------------- .nv.constant0.triton_poi_fused__native_batch_norm_legit_no_training_relu_14 --------------------------
	.section	.nv.constant0.triton_poi_fused__native_batch_norm_legit_no_training_relu_14,"a",@progbits
	.sectionflags	@""
	.align	4
.nv.constant0.triton_poi_fused__native_batch_norm_legit_no_training_relu_14:
	.zero		580
